//
// Generated by NVIDIA NVVM Compiler
//
// Compiler Build ID: CL-36424714
// Cuda compilation tools, release 13.0, V13.0.88
// Based on NVVM 20.0.0
//

.version 9.0
.target sm_100
.address_size 64

	// .globl	_Z8kgetinfoPjPS_jii

.visible .entry _Z8kgetinfoPjPS_jii(
	.param .u64 .ptr .align 1 _Z8kgetinfoPjPS_jii_param_0,
	.param .u64 .ptr .align 1 _Z8kgetinfoPjPS_jii_param_1,
	.param .u32 _Z8kgetinfoPjPS_jii_param_2,
	.param .u32 _Z8kgetinfoPjPS_jii_param_3,
	.param .u32 _Z8kgetinfoPjPS_jii_param_4
)
{
	.reg .pred 	%p<38>;
	.reg .b32 	%r<105>;
	.reg .b64 	%rd<50>;

	ld.param.u64 	%rd3, [_Z8kgetinfoPjPS_jii_param_0];
	ld.param.u64 	%rd4, [_Z8kgetinfoPjPS_jii_param_1];
	ld.param.u32 	%r41, [_Z8kgetinfoPjPS_jii_param_2];
	ld.param.u32 	%r42, [_Z8kgetinfoPjPS_jii_param_3];
	ld.param.u32 	%r40, [_Z8kgetinfoPjPS_jii_param_4];
	cvta.to.global.u64 	%rd1, %rd3;
	cvta.to.global.u64 	%rd5, %rd4;
	mov.u32 	%r43, %ctaid.x;
	mov.u32 	%r1, %ntid.x;
	mul.lo.s32 	%r2, %r43, %r1;
	mov.u32 	%r44, %tid.x;
	add.s32 	%r45, %r2, %r44;
	mov.u32 	%r46, %ctaid.y;
	mov.u32 	%r3, %ntid.y;
	mul.lo.s32 	%r4, %r46, %r3;
	mov.u32 	%r47, %tid.y;
	add.s32 	%r48, %r4, %r47;
	mul.wide.u32 	%rd6, %r41, 8;
	add.s64 	%rd2, %rd5, %rd6;
	ld.global.u64 	%rd7, [%rd2];
	ld.u32 	%r5, [%rd7];
	setp.ge.s32 	%p1, %r45, %r40;
	setp.ge.s32 	%p2, %r48, %r42;
	or.pred  	%p3, %p1, %p2;
	@%p3 bra 	$L__BB0_30;
	add.s32 	%r6, %r4, 3;
	mad.lo.s32 	%r51, %r40, %r4, %r40;
	add.s32 	%r7, %r2, %r51;
	shl.b32 	%r8, %r40, 2;
	add.s32 	%r52, %r4, 2;
	mad.lo.s32 	%r9, %r40, %r52, %r2;
	mov.b32 	%r97, 0;
$L__BB0_2:
	setp.lt.u32 	%p4, %r3, 4;
	add.s32 	%r11, %r97, %r2;
	mov.b32 	%r104, 0;
	@%p4 bra 	$L__BB0_17;
	and.b32  	%r54, %r3, -4;
	neg.s32 	%r103, %r54;
	add.s32 	%r101, %r7, %r97;
	add.s32 	%r100, %r9, %r97;
	mad.lo.s32 	%r55, %r40, %r6, %r2;
	add.s32 	%r99, %r55, %r97;
	mad.lo.s32 	%r56, %r4, %r40, %r2;
	add.s32 	%r98, %r56, %r97;
	mov.u32 	%r102, %r6;
$L__BB0_4:
	setp.ge.s32 	%p5, %r11, %r40;
	add.s32 	%r23, %r102, -2;
	add.s32 	%r24, %r102, -3;
	setp.ge.s32 	%p6, %r24, %r42;
	or.pred  	%p7, %p5, %p6;
	@%p7 bra 	$L__BB0_7;
	mul.wide.s32 	%rd8, %r98, 4;
	add.s64 	%rd9, %rd1, %rd8;
	ld.global.u32 	%r57, [%rd9];
	setp.ne.s32 	%p8, %r57, %r5;
	@%p8 bra 	$L__BB0_7;
	ld.global.u64 	%rd10, [%rd2];
	atom.min.u32 	%r58, [%rd10+4], %r11;
	ld.global.u64 	%rd11, [%rd2];
	atom.max.u32 	%r59, [%rd11+8], %r11;
	ld.global.u64 	%rd12, [%rd2];
	atom.min.u32 	%r60, [%rd12+12], %r24;
	ld.global.u64 	%rd13, [%rd2];
	atom.max.u32 	%r61, [%rd13+16], %r24;
$L__BB0_7:
	setp.ge.s32 	%p9, %r11, %r40;
	setp.ge.s32 	%p10, %r23, %r42;
	or.pred  	%p11, %p9, %p10;
	@%p11 bra 	$L__BB0_10;
	mul.wide.s32 	%rd14, %r101, 4;
	add.s64 	%rd15, %rd1, %rd14;
	ld.global.u32 	%r62, [%rd15];
	setp.ne.s32 	%p12, %r62, %r5;
	@%p12 bra 	$L__BB0_10;
	ld.global.u64 	%rd16, [%rd2];
	atom.min.u32 	%r63, [%rd16+4], %r11;
	ld.global.u64 	%rd17, [%rd2];
	atom.max.u32 	%r64, [%rd17+8], %r11;
	ld.global.u64 	%rd18, [%rd2];
	atom.min.u32 	%r65, [%rd18+12], %r23;
	ld.global.u64 	%rd19, [%rd2];
	atom.max.u32 	%r66, [%rd19+16], %r23;
$L__BB0_10:
	setp.ge.s32 	%p13, %r11, %r40;
	add.s32 	%r25, %r23, 1;
	setp.ge.s32 	%p14, %r25, %r42;
	or.pred  	%p15, %p13, %p14;
	@%p15 bra 	$L__BB0_13;
	mul.wide.s32 	%rd20, %r100, 4;
	add.s64 	%rd21, %rd1, %rd20;
	ld.global.u32 	%r67, [%rd21];
	setp.ne.s32 	%p16, %r67, %r5;
	@%p16 bra 	$L__BB0_13;
	ld.global.u64 	%rd22, [%rd2];
	atom.min.u32 	%r68, [%rd22+4], %r11;
	ld.global.u64 	%rd23, [%rd2];
	atom.max.u32 	%r69, [%rd23+8], %r11;
	ld.global.u64 	%rd24, [%rd2];
	atom.min.u32 	%r70, [%rd24+12], %r25;
	ld.global.u64 	%rd25, [%rd2];
	atom.max.u32 	%r71, [%rd25+16], %r25;
$L__BB0_13:
	setp.ge.s32 	%p17, %r11, %r40;
	setp.ge.s32 	%p18, %r102, %r42;
	or.pred  	%p19, %p17, %p18;
	@%p19 bra 	$L__BB0_16;
	mul.wide.s32 	%rd26, %r99, 4;
	add.s64 	%rd27, %rd1, %rd26;
	ld.global.u32 	%r72, [%rd27];
	setp.ne.s32 	%p20, %r72, %r5;
	@%p20 bra 	$L__BB0_16;
	ld.global.u64 	%rd28, [%rd2];
	atom.min.u32 	%r73, [%rd28+4], %r11;
	ld.global.u64 	%rd29, [%rd2];
	atom.max.u32 	%r74, [%rd29+8], %r11;
	ld.global.u64 	%rd30, [%rd2];
	atom.min.u32 	%r75, [%rd30+12], %r102;
	ld.global.u64 	%rd31, [%rd2];
	atom.max.u32 	%r76, [%rd31+16], %r102;
$L__BB0_16:
	and.b32  	%r104, %r3, 2044;
	add.s32 	%r103, %r103, 4;
	add.s32 	%r102, %r102, 4;
	add.s32 	%r101, %r101, %r8;
	add.s32 	%r100, %r100, %r8;
	add.s32 	%r99, %r99, %r8;
	add.s32 	%r98, %r98, %r8;
	setp.ne.s32 	%p21, %r103, 0;
	@%p21 bra 	$L__BB0_4;
$L__BB0_17:
	and.b32  	%r34, %r3, 3;
	setp.eq.s32 	%p22, %r34, 0;
	@%p22 bra 	$L__BB0_29;
	setp.ge.s32 	%p23, %r11, %r40;
	add.s32 	%r35, %r104, %r4;
	setp.ge.s32 	%p24, %r35, %r42;
	or.pred  	%p25, %p23, %p24;
	@%p25 bra 	$L__BB0_21;
	mad.lo.s32 	%r78, %r35, %r40, %r11;
	mul.wide.s32 	%rd32, %r78, 4;
	add.s64 	%rd33, %rd1, %rd32;
	ld.global.u32 	%r79, [%rd33];
	setp.ne.s32 	%p26, %r79, %r5;
	@%p26 bra 	$L__BB0_21;
	ld.global.u64 	%rd34, [%rd2];
	atom.min.u32 	%r80, [%rd34+4], %r11;
	ld.global.u64 	%rd35, [%rd2];
	atom.max.u32 	%r81, [%rd35+8], %r11;
	ld.global.u64 	%rd36, [%rd2];
	atom.min.u32 	%r82, [%rd36+12], %r35;
	ld.global.u64 	%rd37, [%rd2];
	atom.max.u32 	%r83, [%rd37+16], %r35;
$L__BB0_21:
	setp.eq.s32 	%p27, %r34, 1;
	@%p27 bra 	$L__BB0_29;
	setp.ge.s32 	%p28, %r11, %r40;
	add.s32 	%r36, %r35, 1;
	setp.ge.s32 	%p29, %r36, %r42;
	or.pred  	%p30, %p28, %p29;
	@%p30 bra 	$L__BB0_25;
	mad.lo.s32 	%r84, %r36, %r40, %r11;
	mul.wide.s32 	%rd38, %r84, 4;
	add.s64 	%rd39, %rd1, %rd38;
	ld.global.u32 	%r85, [%rd39];
	setp.ne.s32 	%p31, %r85, %r5;
	@%p31 bra 	$L__BB0_25;
	ld.global.u64 	%rd40, [%rd2];
	atom.min.u32 	%r86, [%rd40+4], %r11;
	ld.global.u64 	%rd41, [%rd2];
	atom.max.u32 	%r87, [%rd41+8], %r11;
	ld.global.u64 	%rd42, [%rd2];
	atom.min.u32 	%r88, [%rd42+12], %r36;
	ld.global.u64 	%rd43, [%rd2];
	atom.max.u32 	%r89, [%rd43+16], %r36;
$L__BB0_25:
	setp.eq.s32 	%p32, %r34, 2;
	@%p32 bra 	$L__BB0_29;
	setp.ge.s32 	%p33, %r11, %r40;
	add.s32 	%r37, %r35, 2;
	setp.ge.s32 	%p34, %r37, %r42;
	or.pred  	%p35, %p33, %p34;
	@%p35 bra 	$L__BB0_29;
	mad.lo.s32 	%r91, %r37, %r40, %r11;
	mul.wide.s32 	%rd44, %r91, 4;
	add.s64 	%rd45, %rd1, %rd44;
	ld.global.u32 	%r92, [%rd45];
	setp.ne.s32 	%p36, %r92, %r5;
	@%p36 bra 	$L__BB0_29;
	ld.global.u64 	%rd46, [%rd2];
	atom.min.u32 	%r93, [%rd46+4], %r11;
	ld.global.u64 	%rd47, [%rd2];
	atom.max.u32 	%r94, [%rd47+8], %r11;
	ld.global.u64 	%rd48, [%rd2];
	atom.min.u32 	%r95, [%rd48+12], %r37;
	ld.global.u64 	%rd49, [%rd2];
	atom.max.u32 	%r96, [%rd49+16], %r37;
$L__BB0_29:
	add.s32 	%r97, %r97, 1;
	setp.ne.s32 	%p37, %r97, %r1;
	@%p37 bra 	$L__BB0_2;
$L__BB0_30:
	ret;

}


// ===== COMPILED SASS (sm_100) =====

	.target	sm_100

	.elftype	@"ET_EXEC"


//--------------------- .note.nv.tkinfo           --------------------------
	.section	.note.nv.tkinfo,"",@"SHT_NOTE"
	.sectionflags	@"SHF_NOTE_NV_TKINFO"
	.tkinfo
        /*0018*/ 	.word	0x00000002
        /*0030*/ 	.string	""
        /*0030*/ 	.string	"ptxas"
        /*0030*/ 	.string	"Cuda compilation tools, release 13.0, V13.0.88"
        /*0030*/ 	.string	"Build cuda_13.0.r13.0/compiler.36424714_0"
        /*0030*/ 	.string	"-arch sm_100 -m 64 "



//--------------------- .note.nv.cuinfo           --------------------------
	.section	.note.nv.cuinfo,"",@"SHT_NOTE"
	.sectionflags	@"SHF_NOTE_NV_CUINFO"
        /*0018*/ 	.short	0x0002
        /*001a*/ 	.short	0x0064
        /*001c*/ 	.short	0x0082
	.zero		2


//--------------------- .nv.info                  --------------------------
	.section	.nv.info,"",@"SHT_CUDA_INFO"
	.align	4


	//----- nvinfo : EIATTR_REGCOUNT
	.align		4
        /*0000*/ 	.byte	0x04, 0x2f
        /*0002*/ 	.short	(.L_1 - .L_0)
	.align		4
.L_0:
        /*0004*/ 	.word	index@(_Z8kgetinfoPjPS_jii)
        /*0008*/ 	.word	0x00000020


	//----- nvinfo : EIATTR_FRAME_SIZE
	.align		4
.L_1:
        /*000c*/ 	.byte	0x04, 0x11
        /*000e*/ 	.short	(.L_3 - .L_2)
	.align		4
.L_2:
        /*0010*/ 	.word	index@(_Z8kgetinfoPjPS_jii)
        /*0014*/ 	.word	0x00000000


	//----- nvinfo : EIATTR_MIN_STACK_SIZE
	.align		4
.L_3:
        /*0018*/ 	.byte	0x04, 0x12
        /*001a*/ 	.short	(.L_5 - .L_4)
	.align		4
.L_4:
        /*001c*/ 	.word	index@(_Z8kgetinfoPjPS_jii)
        /*0020*/ 	.word	0x00000000
.L_5:


//--------------------- .nv.compat                --------------------------
	.section	.nv.compat,"",@"SHT_CUDA_COMPAT_INFO"
	.align	4
        /*0000*/ 	.byte	0x02, 0x09, 0x00, 0x00, 0x02, 0x02, 0x01, 0x00, 0x02, 0x05, 0x05, 0x00, 0x03, 0x07, 0x01, 0x01
        /*0010*/ 	.byte	0x02, 0x03, 0x00, 0x00, 0x02, 0x06, 0x01, 0x00, 0x04, 0x0b, 0x08, 0x00, 0x09, 0x00, 0x00, 0x00
        /*0020*/ 	.byte	0x00, 0x00, 0x00, 0x00


//--------------------- .nv.info._Z8kgetinfoPjPS_jii --------------------------
	.section	.nv.info._Z8kgetinfoPjPS_jii,"",@"SHT_CUDA_INFO"
	.sectionflags	@""
	.align	4


	//----- nvinfo : EIATTR_CUDA_API_VERSION
	.align		4
        /*0000*/ 	.byte	0x04, 0x37
        /*0002*/ 	.short	(.L_7 - .L_6)
.L_6:
        /*0004*/ 	.word	0x00000082


	//----- nvinfo : EIATTR_KPARAM_INFO
	.align		4
.L_7:
        /*0008*/ 	.byte	0x04, 0x17
        /*000a*/ 	.short	(.L_9 - .L_8)
.L_8:
        /*000c*/ 	.word	0x00000000
        /*0010*/ 	.short	0x0004
        /*0012*/ 	.short	0x0018
        /*0014*/ 	.byte	0x00, 0xf0, 0x11, 0x00


	//----- nvinfo : EIATTR_KPARAM_INFO
	.align		4
.L_9:
        /*0018*/ 	.byte	0x04, 0x17
        /*001a*/ 	.short	(.L_11 - .L_10)
.L_10:
        /*001c*/ 	.word	0x00000000
        /*0020*/ 	.short	0x0003
        /*0022*/ 	.short	0x0014
        /*0024*/ 	.byte	0x00, 0xf0, 0x11, 0x00


	//----- nvinfo : EIATTR_KPARAM_INFO
	.align		4
.L_11:
        /*0028*/ 	.byte	0x04, 0x17
        /*002a*/ 	.short	(.L_13 - .L_12)
.L_12:
        /*002c*/ 	.word	0x00000000
        /*0030*/ 	.short	0x0002
        /*0032*/ 	.short	0x0010
        /*0034*/ 	.byte	0x00, 0xf0, 0x11, 0x00


	//----- nvinfo : EIATTR_KPARAM_INFO
	.align		4
.L_13:
        /*0038*/ 	.byte	0x04, 0x17
        /*003a*/ 	.short	(.L_15 - .L_14)
.L_14:
        /*003c*/ 	.word	0x00000000
        /*0040*/ 	.short	0x0001
        /*0042*/ 	.short	0x0008
        /*0044*/ 	.byte	0x00, 0xf5, 0x21, 0x00


	//----- nvinfo : EIATTR_KPARAM_INFO
	.align		4
.L_15:
        /*0048*/ 	.byte	0x04, 0x17
        /*004a*/ 	.short	(.L_17 - .L_16)
.L_16:
        /*004c*/ 	.word	0x00000000
        /*0050*/ 	.short	0x0000
        /*0052*/ 	.short	0x0000
        /*0054*/ 	.byte	0x00, 0xf5, 0x21, 0x00


	//----- nvinfo : EIATTR_SPARSE_MMA_MASK
	.align		4
.L_17:
        /*0058*/ 	.byte	0x03, 0x50
        /*005a*/ 	.short	0x0000


	//----- nvinfo : EIATTR_MAXREG_COUNT
	.align		4
        /*005c*/ 	.byte	0x03, 0x1b
        /*005e*/ 	.short	0x00ff


	//----- nvinfo : EIATTR_MERCURY_ISA_VERSION
	.align		4
        /*0060*/ 	.byte	0x03, 0x5f
        /*0062*/ 	.short	0x0101


	//----- nvinfo : EIATTR_INT_WARP_WIDE_INSTR_OFFSETS
	.align		4
        /*0064*/ 	.byte	0x04, 0x31
        /*0066*/ 	.short	(.L_19 - .L_18)


	//   ....[0]....
.L_18:
        /*0068*/ 	.word	0x00000390


	//   ....[1]....
        /*006c*/ 	.word	0x000003a0


	//   ....[2]....
        /*0070*/ 	.word	0x00000410


	//   ....[3]....
        /*0074*/ 	.word	0x00000430


	//   ....[4]....
        /*0078*/ 	.word	0x00000470


	//   ....[5]....
        /*007c*/ 	.word	0x00000520


	//   ....[6]....
        /*0080*/ 	.word	0x00000530


	//   ....[7]....
        /*0084*/ 	.word	0x000005a0


	//   ....[8]....
        /*0088*/ 	.word	0x000005c0


	//   ....[9]....
        /*008c*/ 	.word	0x00000600


	//   ....[10]....
        /*0090*/ 	.word	0x00000700


	//   ....[11]....
        /*0094*/ 	.word	0x00000710


	//   ....[12]....
        /*0098*/ 	.word	0x00000780


	//   ....[13]....
        /*009c*/ 	.word	0x000007a0


	//   ....[14]....
        /*00a0*/ 	.word	0x000007e0


	//   ....[15]....
        /*00a4*/ 	.word	0x00000890


	//   ....[16]....
        /*00a8*/ 	.word	0x000008a0


	//   ....[17]....
        /*00ac*/ 	.word	0x00000910


	//   ....[18]....
        /*00b0*/ 	.word	0x00000930


	//   ....[19]....
        /*00b4*/ 	.word	0x00000970


	//   ....[20]....
        /*00b8*/ 	.word	0x00000b50


	//   ....[21]....
        /*00bc*/ 	.word	0x00000b60


	//   ....[22]....
        /*00c0*/ 	.word	0x00000bd0


	//   ....[23]....
        /*00c4*/ 	.word	0x00000bf0


	//   ....[24]....
        /*00c8*/ 	.word	0x00000c30


	//   ....[25]....
        /*00cc*/ 	.word	0x00000d50


	//   ....[26]....
        /*00d0*/ 	.word	0x00000d60


	//   ....[27]....
        /*00d4*/ 	.word	0x00000dd0


	//   ....[28]....
        /*00d8*/ 	.word	0x00000df0


	//   ....[29]....
        /*00dc*/ 	.word	0x00000e30


	//   ....[30]....
        /*00e0*/ 	.word	0x00000f40


	//   ....[31]....
        /*00e4*/ 	.word	0x00000f50


	//   ....[32]....
        /*00e8*/ 	.word	0x00000fc0


	//   ....[33]....
        /*00ec*/ 	.word	0x00000fe0


	//   ....[34]....
        /*00f0*/ 	.word	0x00001020


	//----- nvinfo : EIATTR_VRC_CTA_INIT_COUNT
	.align		4
.L_19:
        /*00f4*/ 	.byte	0x02, 0x4a
	.zero		1
	.zero		1


	//----- nvinfo : EIATTR_EXIT_INSTR_OFFSETS
	.align		4
        /*00f8*/ 	.byte	0x04, 0x1c
        /*00fa*/ 	.short	(.L_21 - .L_20)


	//   ....[0]....
.L_20:
        /*00fc*/ 	.word	0x00000100


	//   ....[1]....
        /*0100*/ 	.word	0x000010a0


	//----- nvinfo : EIATTR_CBANK_PARAM_SIZE
	.align		4
.L_21:
        /*0104*/ 	.byte	0x03, 0x19
        /*0106*/ 	.short	0x001c


	//----- nvinfo : EIATTR_PARAM_CBANK
	.align		4
        /*0108*/ 	.byte	0x04, 0x0a
        /*010a*/ 	.short	(.L_23 - .L_22)
	.align		4
.L_22:
        /*010c*/ 	.word	index@(.nv.constant0._Z8kgetinfoPjPS_jii)
        /*0110*/ 	.short	0x0380
        /*0112*/ 	.short	0x001c


	//----- nvinfo : EIATTR_SW_WAR
	.align		4
.L_23:
        /*0114*/ 	.byte	0x04, 0x36
        /*0116*/ 	.short	(.L_25 - .L_24)
.L_24:
        /*0118*/ 	.word	0x00000008
.L_25:


//--------------------- .nv.callgraph             --------------------------
	.section	.nv.callgraph,"",@"SHT_CUDA_CALLGRAPH"
	.align	4
	.sectionentsize	8
	.align		4
        /*0000*/ 	.word	0x00000000
	.align		4
        /*0004*/ 	.word	0xffffffff
	.align		4
        /*0008*/ 	.word	0x00000000
	.align		4
        /*000c*/ 	.word	0xfffffffe
	.align		4
        /*0010*/ 	.word	0x00000000
	.align		4
        /*0014*/ 	.word	0xfffffffd
	.align		4
        /*0018*/ 	.word	0x00000000
	.align		4
        /*001c*/ 	.word	0xfffffffc


//--------------------- .text._Z8kgetinfoPjPS_jii --------------------------
	.section	.text._Z8kgetinfoPjPS_jii,"ax",@progbits
	.align	128
        .global         _Z8kgetinfoPjPS_jii
        .type           _Z8kgetinfoPjPS_jii,@function
        .size           _Z8kgetinfoPjPS_jii,(.L_x_11 - _Z8kgetinfoPjPS_jii)
        .other          _Z8kgetinfoPjPS_jii,@"STO_CUDA_ENTRY STV_DEFAULT"
_Z8kgetinfoPjPS_jii:
.text._Z8kgetinfoPjPS_jii:
[----:B------:R-:W-:Y:S01]  /*0000*/  LDC R1, c[0x0][0x37c] ;  /* 0x0000df00ff017b82 */ /* 0x000fe20000000800 */
[----:B------:R-:W0:Y:S07]  /*0010*/  S2R R2, SR_TID.Y ;  /* 0x0000000000027919 */ /* 0x000e2e0000002200 */
[----:B------:R-:W1:Y:S01]  /*0020*/  S2UR UR5, SR_CTAID.Y ;  /* 0x00000000000579c3 */ /* 0x000e620000002600 */
[----:B------:R-:W2:Y:S01]  /*0030*/  LDCU UR15, c[0x0][0x360] ;  /* 0x00006c00ff0f77ac */ /* 0x000ea20008000800 */
[----:B------:R-:W3:Y:S01]  /*0040*/  S2R R0, SR_TID.X ;  /* 0x0000000000007919 */ /* 0x000ee20000002100 */
[----:B------:R-:W1:Y:S05]  /*0050*/  LDCU UR16, c[0x0][0x364] ;  /* 0x00006c80ff1077ac */ /* 0x000e6a0008000800 */
[----:B------:R-:W2:Y:S01]  /*0060*/  S2UR UR4, SR_CTAID.X ;  /* 0x00000000000479c3 */ /* 0x000ea20000002500 */
[----:B------:R-:W4:Y:S07]  /*0070*/  LDCU UR8, c[0x0][0x398] ;  /* 0x00007300ff0877ac */ /* 0x000f2e0008000800 */
[----:B------:R-:W5:Y:S01]  /*0080*/  LDC.64 R4, c[0x0][0x390] ;  /* 0x0000e400ff047b82 */ /* 0x000f620000000a00 */
[----:B-1----:R-:W-:-:S06]  /*0090*/  UIMAD UR5, UR5, UR16, URZ ;  /* 0x00000010050572a4 */ /* 0x002fcc000f8e02ff */
[----:B0-----:R-:W-:Y:S01]  /*00a0*/  VIADD R2, R2, UR5 ;  /* 0x0000000502027c36 */ /* 0x001fe20008000000 */
[----:B--2---:R-:W-:-:S06]  /*00b0*/  UIMAD UR4, UR4, UR15, URZ ;  /* 0x0000000f040472a4 */ /* 0x004fcc000f8e02ff */
[----:B---3--:R-:W-:Y:S01]  /*00c0*/  VIADD R0, R0, UR4 ;  /* 0x0000000400007c36 */ /* 0x008fe20008000000 */
[----:B-----5:R-:W-:Y:S02]  /*00d0*/  ISETP.GE.AND P0, PT, R2, R5, PT ;  /* 0x000000050200720c */ /* 0x020fe40003f06270 */
[----:B------:R-:W0:Y:S02]  /*00e0*/  LDC.64 R2, c[0x0][0x388] ;  /* 0x0000e200ff027b82 */ /* 0x000e240000000a00 */
[----:B----4-:R-:W-:-:S13]  /*00f0*/  ISETP.GE.OR P0, PT, R0, UR8, P0 ;  /* 0x0000000800007c0c */ /* 0x010fda0008706670 */
[----:B------:R-:W-:Y:S05]  /*0100*/  @P0 EXIT ;  /* 0x000000000000094d */ /* 0x000fea0003800000 */
[----:B------:R-:W1:Y:S01]  /*0110*/  LDCU.64 UR10, c[0x0][0x358] ;  /* 0x00006b00ff0a77ac */ /* 0x000e620008000a00 */
[----:B0-----:R-:W-:-:S05]  /*0120*/  IMAD.WIDE.U32 R2, R4, 0x8, R2 ;  /* 0x0000000804027825 */ /* 0x001fca00078e0002 */
[----:B-1----:R-:W2:Y:S01]  /*0130*/  LDG.E.64 R4, desc[UR10][R2.64] ;  /* 0x0000000a02047981 */ /* 0x002ea2000c1e1b00 */
[----:B------:R-:W-:Y:S01]  /*0140*/  UIMAD UR6, UR5, UR8, UR8 ;  /* 0x00000008050672a4 */ /* 0x000fe2000f8e0208 */
[----:B------:R-:W-:Y:S01]  /*0150*/  IMAD.MOV.U32 R6, RZ, RZ, RZ ;  /* 0x000000ffff067224 */ /* 0x000fe200078e00ff */
[----:B------:R-:W-:Y:S01]  /*0160*/  UIADD3 UR7, UPT, UPT, UR5, 0x2, URZ ;  /* 0x0000000205077890 */ /* 0x000fe2000fffe0ff */
[----:B--2---:R0:W5:Y:S01]  /*0170*/  LD.E R7, desc[UR10][R4.64] ;  /* 0x0000000a04077980 */ /* 0x004162000c101900 */
[----:B------:R-:W-:Y:S02]  /*0180*/  UIADD3 UR12, UPT, UPT, UR5, 0x3, URZ ;  /* 0x00000003050c7890 */ /* 0x000fe4000fffe0ff */
[----:B------:R-:W-:Y:S02]  /*0190*/  UIADD3 UR6, UPT, UPT, UR4, UR6, URZ ;  /* 0x0000000604067290 */ /* 0x000fe4000fffe0ff */
[----:B------:R-:W-:-:S12]  /*01a0*/  UIMAD UR7, UR7, UR8, UR4 ;  /* 0x00000008070772a4 */ /* 0x000fd8000f8e0204 */
.L_x_9:
[----:B------:R-:W-:Y:S01]  /*01b0*/  UISETP.GE.U32.AND UP0, UPT, UR16, 0x4, UPT ;  /* 0x000000041000788c */ /* 0x000fe2000bf06070 */
[----:B------:R-:W-:Y:S02]  /*01c0*/  VIADD R0, R6, UR4 ;  /* 0x0000000406007c36 */ /* 0x000fe40008000000 */
[----:B01----:R-:W-:-:S06]  /*01d0*/  IMAD.MOV.U32 R5, RZ, RZ, RZ ;  /* 0x000000ffff057224 */ /* 0x003fcc00078e00ff */
[----:B--234-:R-:W-:Y:S05]  /*01e0*/  BRA.U !UP0, `(.L_x_0) ;  /* 0x0000000908187547 */ /* 0x01cfea000b800000 */
[----:B------:R-:W0:Y:S01]  /*01f0*/  LDCU UR9, c[0x0][0x398] ;  /* 0x00007300ff0977ac */ /* 0x000e220008000800 */
[----:B------:R-:W1:Y:S01]  /*0200*/  LDC R8, c[0x0][0x398] ;  /* 0x0000e600ff087b82 */ /* 0x000e620000000800 */
[C---:B------:R-:W-:Y:S01]  /*0210*/  VIADD R15, R6.reuse, UR6 ;  /* 0x00000006060f7c36 */ /* 0x040fe20008000000 */
[----:B------:R-:W-:Y:S01]  /*0220*/  ULOP3.LUT UR8, UR16, 0xfffffffc, URZ, 0xc0, !UPT ;  /* 0xfffffffc10087892 */ /* 0x000fe2000f8ec0ff */
[----:B------:R-:W-:Y:S01]  /*0230*/  VIADD R13, R6, UR7 ;  /* 0x00000007060d7c36 */ /* 0x000fe20008000000 */
[----:B------:R-:W2:Y:S01]  /*0240*/  LDCU UR17, c[0x0][0x394] ;  /* 0x00007280ff1177ac */ /* 0x000ea20008000800 */
[----:B------:R-:W-:-:S03]  /*0250*/  IMAD.U32 R10, RZ, RZ, UR12 ;  /* 0x0000000cff0a7e24 */ /* 0x000fc6000f8e00ff */
[----:B------:R-:W3:Y:S01]  /*0260*/  LDC.64 R4, c[0x0][0x380] ;  /* 0x0000e000ff047b82 */ /* 0x000ee20000000a00 */
[----:B------:R-:W-:Y:S02]  /*0270*/  ULOP3.LUT UR14, UR16, 0x7fc, URZ, 0xc0, !UPT ;  /* 0x000007fc100e7892 */ /* 0x000fe4000f8ec0ff */
[----:B------:R-:W-:Y:S02]  /*0280*/  UIADD3 UR8, UPT, UPT, -UR8, URZ, URZ ;  /* 0x000000ff08087290 */ /* 0x000fe4000fffe1ff */
[----:B0-----:R-:W-:Y:S02]  /*0290*/  UIMAD UR13, UR12, UR9, UR4 ;  /* 0x000000090c0d72a4 */ /* 0x001fe4000f8e0204 */
[----:B------:R-:W-:-:S04]  /*02a0*/  UIMAD UR9, UR5, UR9, UR4 ;  /* 0x00000009050972a4 */ /* 0x000fc8000f8e0204 */
[C---:B------:R-:W-:Y:S02]  /*02b0*/  VIADD R11, R6.reuse, UR13 ;  /* 0x0000000d060b7c36 */ /* 0x040fe40008000000 */
[----:B--2---:R-:W-:-:S07]  /*02c0*/  VIADD R9, R6, UR9 ;  /* 0x0000000906097c36 */ /* 0x004fce0008000000 */
.L_x_5:
[C---:B------:R-:W-:Y:S02]  /*02d0*/  VIADD R24, R10.reuse, 0xfffffffd ;  /* 0xfffffffd0a187836 */ /* 0x040fe40000000000 */
[----:B------:R-:W-:-:S03]  /*02e0*/  VIADD R12, R10, 0xfffffffe ;  /* 0xfffffffe0a0c7836 */ /* 0x000fc60000000000 */
[----:B------:R-:W-:Y:S02]  /*02f0*/  ISETP.GE.AND P0, PT, R24, UR17, PT ;  /* 0x0000001118007c0c */ /* 0x000fe4000bf06270 */
[----:B------:R-:W-:Y:S02]  /*0300*/  ISETP.GE.AND P1, PT, R12, UR17, PT ;  /* 0x000000110c007c0c */ /* 0x000fe4000bf26270 */
[CC--:B-1----:R-:W-:Y:S02]  /*0310*/  ISETP.GE.OR P0, PT, R0.reuse, R8.reuse, P0 ;  /* 0x000000080000720c */ /* 0x0c2fe40000706670 */
[----:B------:R-:W-:-:S11]  /*0320*/  ISETP.GE.OR P1, PT, R0, R8, P1 ;  /* 0x000000080000720c */ /* 0x000fd60000f26670 */
[----:B--2-4-:R-:W-:Y:S05]  /*0330*/  @P0 BRA `(.L_x_1) ;  /* 0x0000000000600947 */ /* 0x014fea0003800000 */
[----:B---3--:R-:W-:-:S06]  /*0340*/  IMAD.WIDE R16, R9, 0x4, R4 ;  /* 0x0000000409107825 */ /* 0x008fcc00078e0204 */
[----:B------:R-:W2:Y:S02]  /*0350*/  LDG.E R16, desc[UR10][R16.64] ;  /* 0x0000000a10107981 */ /* 0x000ea4000c1e1900 */
[----:B--2--5:R-:W-:-:S13]  /*0360*/  ISETP.NE.AND P0, PT, R16, R7, PT ;  /* 0x000000071000720c */ /* 0x024fda0003f05270 */
[----:B------:R-:W-:Y:S05]  /*0370*/  @P0 BRA `(.L_x_1) ;  /* 0x0000000000500947 */ /* 0x000fea0003800000 */
[----:B------:R-:W2:Y:S01]  /*0380*/  LDG.E.64 R16, desc[UR10][R2.64] ;  /* 0x0000000a02107981 */ /* 0x000ea2000c1e1b00 */
[----:B------:R-:W-:Y:S01]  /*0390*/  VOTEU.ANY UR9, UPT, PT ;  /* 0x0000000000097886 */ /* 0x000fe200038e0100 */
[----:B------:R-:W-:Y:S01]  /*03a0*/  CREDUX.MIN UR13, R0 ;  /* 0x00000000000d72cc */ /* 0x000fe20000008000 */
[----:B------:R-:W-:Y:S01]  /*03b0*/  UFLO.U32 UR9, UR9 ;  /* 0x00000009000972bd */ /* 0x000fe200080e0000 */
[----:B------:R-:W0:Y:S11]  /*03c0*/  S2R R14, SR_LANEID ;  /* 0x00000000000e7919 */ /* 0x000e360000000000 */
[----:B------:R-:W-:Y:S01]  /*03d0*/  IMAD.U32 R25, RZ, RZ, UR13 ;  /* 0x0000000dff197e24 */ /* 0x000fe2000f8e00ff */
[----:B0-----:R-:W-:-:S13]  /*03e0*/  ISETP.EQ.U32.AND P0, PT, R14, UR9, PT ;  /* 0x000000090e007c0c */ /* 0x001fda000bf02070 */
[----:B--2---:R0:W-:Y:S04]  /*03f0*/  @P0 ATOM.E.MIN.STRONG.GPU PT, RZ, desc[UR10][R16.64+0x4], R25 ;  /* 0x8000041910ff098a */ /* 0x0041e800089ef10a */
[----:B------:R-:W2:Y:S01]  /*0400*/  LDG.E.64 R18, desc[UR10][R2.64] ;  /* 0x0000000a02127981 */ /* 0x000ea2000c1e1b00 */
[----:B------:R-:W-:-:S13]  /*0410*/  CREDUX.MAX UR9, R0 ;  /* 0x00000000000972cc */ /* 0x000fda0000000000 */
[----:B------:R-:W-:Y:S01]  /*0420*/  IMAD.U32 R27, RZ, RZ, UR9 ;  /* 0x00000009ff1b7e24 */ /* 0x000fe2000f8e00ff */
[----:B------:R-:W-:-:S04]  /*0430*/  CREDUX.MIN UR9, R24 ;  /* 0x00000000180972cc */ /* 0x000fc80000008000 */
[----:B--2---:R1:W-:Y:S04]  /*0440*/  @P0 ATOM.E.MAX.STRONG.GPU PT, RZ, desc[UR10][R18.64+0x8], R27 ;  /* 0x8000081b12ff098a */ /* 0x0043e800091ef10a */
[----:B------:R-:W2:Y:S05]  /*0450*/  LDG.E.64 R20, desc[UR10][R2.64] ;  /* 0x0000000a02147981 */ /* 0x000eaa000c1e1b00 */
[----:B------:R-:W-:Y:S01]  /*0460*/  IMAD.U32 R29, RZ, RZ, UR9 ;  /* 0x00000009ff1d7e24 */ /* 0x000fe2000f8e00ff */
[----:B------:R-:W-:-:S04]  /*0470*/  CREDUX.MAX UR9, R24 ;  /* 0x00000000180972cc */ /* 0x000fc80000000000 */
[----:B--2---:R1:W-:Y:S04]  /*0480*/  @P0 ATOM.E.MIN.STRONG.GPU PT, RZ, desc[UR10][R20.64+0xc], R29 ;  /* 0x80000c1d14ff098a */ /* 0x0043e800089ef10a */
[----:B------:R-:W2:Y:S05]  /*0490*/  LDG.E.64 R22, desc[UR10][R2.64] ;  /* 0x0000000a02167981 */ /* 0x000eaa000c1e1b00 */
[----:B0-----:R-:W-:-:S05]  /*04a0*/  IMAD.U32 R17, RZ, RZ, UR9 ;  /* 0x00000009ff117e24 */ /* 0x001fca000f8e00ff */
[----:B--2---:R1:W-:Y:S02]  /*04b0*/  @P0 ATOM.E.MAX.STRONG.GPU PT, RZ, desc[UR10][R22.64+0x10], R17 ;  /* 0x8000101116ff098a */ /* 0x0043e400091ef10a */
.L_x_1:
[----:B------:R-:W-:Y:S05]  /*04c0*/  @P1 BRA `(.L_x_2) ;  /* 0x0000000000601947 */ /* 0x000fea0003800000 */
[----:B-1-3--:R-:W-:-:S06]  /*04d0*/  IMAD.WIDE R16, R15, 0x4, R4 ;  /* 0x000000040f107825 */ /* 0x00afcc00078e0204 */
        /* <DEDUP_REMOVED lines=13> */
[----:B------:R-:W-:Y:S02]  /*05b0*/  MOV R27, UR9 ;  /* 0x00000009001b7c02 */ /* 0x000fe40008000f00 */
[----:B------:R-:W-:-:S03]  /*05c0*/  CREDUX.MIN UR9, R12 ;  /* 0x000000000c0972cc */ /* 0x000fc60000008000 */
[----:B--2---:R2:W-:Y:S04]  /*05d0*/  @P0 ATOM.E.MAX.STRONG.GPU PT, RZ, desc[UR10][R18.64+0x8], R27 ;  /* 0x8000081b12ff098a */ /* 0x0045e800091ef10a */
[----:B------:R-:W3:Y:S06]  /*05e0*/  LDG.E.64 R20, desc[UR10][R2.64] ;  /* 0x0000000a02147981 */ /* 0x000eec000c1e1b00 */
[----:B------:R-:W-:Y:S01]  /*05f0*/  IMAD.U32 R29, RZ, RZ, UR9 ;  /* 0x00000009ff1d7e24 */ /* 0x000fe2000f8e00ff */
[----:B------:R-:W-:-:S04]  /*0600*/  CREDUX.MAX UR9, R12 ;  /* 0x000000000c0972cc */ /* 0x000fc80000000000 */
[----:B---3--:R2:W-:Y:S04]  /*0610*/  @P0 ATOM.E.MIN.STRONG.GPU PT, RZ, desc[UR10][R20.64+0xc], R29 ;  /* 0x80000c1d14ff098a */ /* 0x0085e800089ef10a */
[----:B------:R-:W3:Y:S05]  /*0620*/  LDG.E.64 R22, desc[UR10][R2.64] ;  /* 0x0000000a02167981 */ /* 0x000eea000c1e1b00 */
[----:B0-----:R-:W-:-:S05]  /*0630*/  IMAD.U32 R17, RZ, RZ, UR9 ;  /* 0x00000009ff117e24 */ /* 0x001fca000f8e00ff */
[----:B---3--:R2:W-:Y:S02]  /*0640*/  @P0 ATOM.E.MAX.STRONG.GPU PT, RZ, desc[UR10][R22.64+0x10], R17 ;  /* 0x8000101116ff098a */ /* 0x0085e400091ef10a */
.L_x_2:
[C---:B------:R-:W-:Y:S01]  /*0650*/  VIADD R14, R10.reuse, 0xffffffff ;  /* 0xffffffff0a0e7836 */ /* 0x040fe20000000000 */
[----:B------:R-:W-:-:S04]  /*0660*/  ISETP.GE.AND P1, PT, R10, UR17, PT ;  /* 0x000000110a007c0c */ /* 0x000fc8000bf26270 */
[----:B------:R-:W-:Y:S02]  /*0670*/  ISETP.GE.AND P0, PT, R14, UR17, PT ;  /* 0x000000110e007c0c */ /* 0x000fe4000bf06270 */
[CC--:B------:R-:W-:Y:S02]  /*0680*/  ISETP.GE.OR P1, PT, R0.reuse, R8.reuse, P1 ;  /* 0x000000080000720c */ /* 0x0c0fe40000f26670 */
[----:B------:R-:W-:-:S13]  /*0690*/  ISETP.GE.OR P0, PT, R0, R8, P0 ;  /* 0x000000080000720c */ /* 0x000fda0000706670 */
[----:B------:R-:W-:Y:S05]  /*06a0*/  @P0 BRA `(.L_x_3) ;  /* 0x0000000000600947 */ /* 0x000fea0003800000 */
[----:B-123--:R-:W-:-:S06]  /*06b0*/  IMAD.WIDE R16, R13, 0x4, R4 ;  /* 0x000000040d107825 */ /* 0x00efcc00078e0204 */
        /* <DEDUP_REMOVED lines=23> */
.L_x_3:
[----:B------:R-:W-:Y:S05]  /*0830*/  @P1 BRA `(.L_x_4) ;  /* 0x0000000000601947 */ /* 0x000fea0003800000 */
[----:B-1234-:R-:W-:-:S06]  /*0840*/  IMAD.WIDE R16, R11, 0x4, R4 ;  /* 0x000000040b107825 */ /* 0x01efcc00078e0204 */
        /* <DEDUP_REMOVED lines=23> */
.L_x_4:
[----:B------:R-:W-:Y:S01]  /*09c0*/  UIADD3 UR8, UPT, UPT, UR8, 0x4, URZ ;  /* 0x0000000408087890 */ /* 0x000fe2000fffe0ff */
[----:B------:R-:W-:Y:S01]  /*09d0*/  IADD3 R10, PT, PT, R10, 0x4, RZ ;  /* 0x000000040a0a7810 */ /* 0x000fe20007ffe0ff */
[C---:B------:R-:W-:Y:S02]  /*09e0*/  IMAD R15, R8.reuse, 0x4, R15 ;  /* 0x00000004080f7824 */ /* 0x040fe400078e020f */
[----:B------:R-:W-:Y:S01]  /*09f0*/  UISETP.NE.AND UP0, UPT, UR8, URZ, UPT ;  /* 0x000000ff0800728c */ /* 0x000fe2000bf05270 */
[C---:B------:R-:W-:Y:S02]  /*0a00*/  IMAD R13, R8.reuse, 0x4, R13 ;  /* 0x00000004080d7824 */ /* 0x040fe400078e020d */
[C---:B------:R-:W-:Y:S02]  /*0a10*/  IMAD R11, R8.reuse, 0x4, R11 ;  /* 0x00000004080b7824 */ /* 0x040fe400078e020b */
[----:B------:R-:W-:-:S04]  /*0a20*/  IMAD R9, R8, 0x4, R9 ;  /* 0x0000000408097824 */ /* 0x000fc800078e0209 */
[----:B------:R-:W-:Y:S05]  /*0a30*/  BRA.U UP0, `(.L_x_5) ;  /* 0xfffffff900247547 */ /* 0x000fea000b83ffff */
[----:B---3--:R-:W-:-:S07]  /*0a40*/  IMAD.U32 R5, RZ, RZ, UR14 ;  /* 0x0000000eff057e24 */ /* 0x008fce000f8e00ff */
.L_x_0:
[----:B------:R-:W-:-:S09]  /*0a50*/  ULOP3.LUT UP0, UR9, UR16, 0x3, URZ, 0xc0, !UPT ;  /* 0x0000000310097892 */ /* 0x000fd2000f80c0ff */
[----:B------:R-:W-:Y:S05]  /*0a60*/  BRA.U !UP0, `(.L_x_6) ;  /* 0x0000000508807547 */ /* 0x000fea000b800000 */
[----:B------:R-:W0:Y:S01]  /*0a70*/  LDCU UR13, c[0x0][0x394] ;  /* 0x00007280ff0d77ac */ /* 0x000e220008000800 */
[----:B------:R-:W-:Y:S01]  /*0a80*/  VIADD R5, R5, UR5 ;  /* 0x0000000505057c36 */ /* 0x000fe20008000000 */
[----:B------:R-:W3:Y:S01]  /*0a90*/  LDCU UR14, c[0x0][0x398] ;  /* 0x00007300ff0e77ac */ /* 0x000ee20008000800 */
[----:B------:R-:W-:-:S03]  /*0aa0*/  UISETP.NE.AND UP0, UPT, UR9, 0x1, UPT ;  /* 0x000000010900788c */ /* 0x000fc6000bf05270 */
[----:B0-----:R-:W-:-:S04]  /*0ab0*/  ISETP.GE.AND P0, PT, R5, UR13, PT ;  /* 0x0000000d05007c0c */ /* 0x001fc8000bf06270 */
[----:B---3--:R-:W-:-:S13]  /*0ac0*/  ISETP.GE.OR P0, PT, R0, UR14, P0 ;  /* 0x0000000e00007c0c */ /* 0x008fda0008706670 */
[----:B------:R-:W-:Y:S05]  /*0ad0*/  @P0 BRA `(.L_x_7) ;  /* 0x0000000000680947 */ /* 0x000fea0003800000 */
[----:B------:R-:W0:Y:S01]  /*0ae0*/  LDC.64 R8, c[0x0][0x380] ;  /* 0x0000e000ff087b82 */ /* 0x000e220000000a00 */
[----:B------:R-:W-:-:S04]  /*0af0*/  IMAD R11, R5, UR14, R0 ;  /* 0x0000000e050b7c24 */ /* 0x000fc8000f8e0200 */
[----:B0-----:R-:W-:-:S06]  /*0b00*/  IMAD.WIDE R8, R11, 0x4, R8 ;  /* 0x000000040b087825 */ /* 0x001fcc00078e0208 */
[----:B------:R-:W3:Y:S02]  /*0b10*/  LDG.E R8, desc[UR10][R8.64] ;  /* 0x0000000a08087981 */ /* 0x000ee4000c1e1900 */
[----:B---3-5:R-:W-:-:S13]  /*0b20*/  ISETP.NE.AND P0, PT, R8, R7, PT ;  /* 0x000000070800720c */ /* 0x028fda0003f05270 */
[----:B------:R-:W-:Y:S05]  /*0b30*/  @P0 BRA `(.L_x_7) ;  /* 0x0000000000500947 */ /* 0x000fea0003800000 */
[----:B------:R-:W3:Y:S01]  /*0b40*/  LDG.E.64 R8, desc[UR10][R2.64] ;  /* 0x0000000a02087981 */ /* 0x000ee2000c1e1b00 */
[----:B------:R-:W-:Y:S01]  /*0b50*/  VOTEU.ANY UR8, UPT, PT ;  /* 0x0000000000087886 */ /* 0x000fe200038e0100 */
[----:B------:R-:W-:Y:S01]  /*0b60*/  CREDUX.MIN UR17, R0 ;  /* 0x00000000001172cc */ /* 0x000fe20000008000 */
[----:B------:R-:W-:Y:S01]  /*0b70*/  UFLO.U32 UR8, UR8 ;  /* 0x00000008000872bd */ /* 0x000fe200080e0000 */
[----:B------:R-:W0:Y:S11]  /*0b80*/  S2R R4, SR_LANEID ;  /* 0x0000000000047919 */ /* 0x000e360000000000 */
[----:B-12-4-:R-:W-:Y:S01]  /*0b90*/  IMAD.U32 R17, RZ, RZ, UR17 ;  /* 0x00000011ff117e24 */ /* 0x016fe2000f8e00ff */
[----:B0-----:R-:W-:-:S13]  /*0ba0*/  ISETP.EQ.U32.AND P0, PT, R4, UR8, PT ;  /* 0x0000000804007c0c */ /* 0x001fda000bf02070 */
[----:B---3--:R0:W-:Y:S04]  /*0bb0*/  @P0 ATOM.E.MIN.STRONG.GPU PT, RZ, desc[UR10][R8.64+0x4], R17 ;  /* 0x8000041108ff098a */ /* 0x0081e800089ef10a */
        /* <DEDUP_REMOVED lines=12> */
.L_x_7:
[----:B------:R-:W-:Y:S05]  /*0c80*/  BRA.U !UP0, `(.L_x_6) ;  /* 0x0000000108f87547 */ /* 0x000fea000b800000 */
[----:B-12-4-:R-:W-:Y:S01]  /*0c90*/  VIADD R23, R5, 0x1 ;  /* 0x0000000105177836 */ /* 0x016fe20000000000 */
[----:B------:R-:W-:-:S04]  /*0ca0*/  UISETP.NE.AND UP0, UPT, UR9, 0x2, UPT ;  /* 0x000000020900788c */ /* 0x000fc8000bf05270 */
[----:B------:R-:W-:-:S04]  /*0cb0*/  ISETP.GE.AND P0, PT, R23, UR13, PT ;  /* 0x0000000d17007c0c */ /* 0x000fc8000bf06270 */
[----:B------:R-:W-:-:S13]  /*0cc0*/  ISETP.GE.OR P0, PT, R0, UR14, P0 ;  /* 0x0000000e00007c0c */ /* 0x000fda0008706670 */
[----:B------:R-:W-:Y:S05]  /*0cd0*/  @P0 BRA `(.L_x_8) ;  /* 0x0000000000680947 */ /* 0x000fea0003800000 */
[----:B---3--:R-:W0:Y:S01]  /*0ce0*/  LDC.64 R8, c[0x0][0x380] ;  /* 0x0000e000ff087b82 */ /* 0x008e220000000a00 */
[----:B------:R-:W-:-:S04]  /*0cf0*/  IMAD R11, R23, UR14, R0 ;  /* 0x0000000e170b7c24 */ /* 0x000fc8000f8e0200 */
[----:B0-----:R-:W-:-:S06]  /*0d00*/  IMAD.WIDE R8, R11, 0x4, R8 ;  /* 0x000000040b087825 */ /* 0x001fcc00078e0208 */
        /* <DEDUP_REMOVED lines=8> */
[----:B------:R-:W-:-:S02]  /*0d90*/  MOV R17, UR9 ;  /* 0x0000000900117c02 */ /* 0x000fc40008000f00 */
        /* <DEDUP_REMOVED lines=14> */
.L_x_8:
[----:B------:R-:W-:Y:S05]  /*0e80*/  BRA.U !UP0, `(.L_x_6) ;  /* 0x0000000108787547 */ /* 0x000fea000b800000 */
[----:B-1-3--:R-:W-:-:S05]  /*0e90*/  VIADD R21, R5, 0x2 ;  /* 0x0000000205157836 */ /* 0x00afca0000000000 */
[----:B------:R-:W-:-:S04]  /*0ea0*/  ISETP.GE.AND P0, PT, R21, UR13, PT ;  /* 0x0000000d15007c0c */ /* 0x000fc8000bf06270 */
[----:B------:R-:W-:-:S13]  /*0eb0*/  ISETP.GE.OR P0, PT, R0, UR14, P0 ;  /* 0x0000000e00007c0c */ /* 0x000fda0008706670 */
[----:B------:R-:W-:Y:S05]  /*0ec0*/  @P0 BRA `(.L_x_6) ;  /* 0x0000000000680947 */ /* 0x000fea0003800000 */
[----:B------:R-:W0:Y:S01]  /*0ed0*/  LDC.64 R4, c[0x0][0x380] ;  /* 0x0000e000ff047b82 */ /* 0x000e220000000a00 */
        /* <DEDUP_REMOVED lines=25> */
.L_x_6:
[----:B------:R-:W-:-:S05]  /*1070*/  VIADD R6, R6, 0x1 ;  /* 0x0000000106067836 */ /* 0x000fca0000000000 */
[----:B------:R-:W-:-:S13]  /*1080*/  ISETP.NE.AND P0, PT, R6, UR15, PT ;  /* 0x0000000f06007c0c */ /* 0x000fda000bf05270 */
[----:B------:R-:W-:Y:S05]  /*1090*/  @P0 BRA `(.L_x_9) ;  /* 0xfffffff000440947 */ /* 0x000fea000383ffff */
[----:B------:R-:W-:Y:S05]  /*10a0*/  EXIT ;  /* 0x000000000000794d */ /* 0x000fea0003800000 */
.L_x_10:
[----:B------:R-:W-:-:S00]  /*10b0*/  BRA `(.L_x_10) ;  /* 0xfffffffc00fc7947 */ /* 0x000fc0000383ffff */
[----:B------:R-:W-:-:S00]  /*10c0*/  NOP ;  /* 0x0000000000007918 */ /* 0x000fc00000000000 */
        /* <DEDUP_REMOVED lines=11> */
.L_x_11:


//--------------------- .nv.shared.reserved.0     --------------------------
	.section	.nv.shared.reserved.0,"aw",@nobits
	.weak		__nv_reservedSMEM_offset_0_alias
	.size		__nv_reservedSMEM_offset_0_alias, 0, 64
	.other		__nv_reservedSMEM_offset_0_alias,@"STO_CUDA_RESERVED_SHARED STV_DEFAULT"
__nv_reservedSMEM_offset_0_alias:
	.zero		0
	.zero		64


//--------------------- .nv.constant0._Z8kgetinfoPjPS_jii --------------------------
	.section	.nv.constant0._Z8kgetinfoPjPS_jii,"a",@progbits
	.sectionflags	@""
	.align	4
.nv.constant0._Z8kgetinfoPjPS_jii:
	.zero		924


//--------------------- SYMBOLS --------------------------

	.type		.nv.reservedSmem.offset0,@object
	.size		.nv.reservedSmem.offset0,0x4
